//
// Generated by NVIDIA NVVM Compiler
//
// Compiler Build ID: CL-36424714
// Cuda compilation tools, release 13.0, V13.0.88
// Based on NVVM 20.0.0
//

.version 9.0
.target sm_100
.address_size 64

	// .globl	reshape_and_cache_kernel

.visible .entry reshape_and_cache_kernel(
	.param .u64 .ptr .align 1 reshape_and_cache_kernel_param_0,
	.param .u64 .ptr .align 1 reshape_and_cache_kernel_param_1,
	.param .u64 .ptr .align 1 reshape_and_cache_kernel_param_2,
	.param .u64 .ptr .align 1 reshape_and_cache_kernel_param_3,
	.param .u64 .ptr .align 1 reshape_and_cache_kernel_param_4,
	.param .u64 .ptr .align 1 reshape_and_cache_kernel_param_5,
	.param .u64 .ptr .align 1 reshape_and_cache_kernel_param_6,
	.param .u32 reshape_and_cache_kernel_param_7,
	.param .u32 reshape_and_cache_kernel_param_8,
	.param .u32 reshape_and_cache_kernel_param_9,
	.param .u32 reshape_and_cache_kernel_param_10
)
{
	.reg .pred 	%p<10>;
	.reg .b32 	%r<21>;
	.reg .b32 	%f<11>;
	.reg .b64 	%rd<36>;

	ld.param.u64 	%rd9, [reshape_and_cache_kernel_param_0];
	ld.param.u64 	%rd10, [reshape_and_cache_kernel_param_1];
	ld.param.u64 	%rd11, [reshape_and_cache_kernel_param_2];
	ld.param.u64 	%rd12, [reshape_and_cache_kernel_param_3];
	ld.param.u64 	%rd13, [reshape_and_cache_kernel_param_4];
	ld.param.u64 	%rd14, [reshape_and_cache_kernel_param_5];
	ld.param.u64 	%rd15, [reshape_and_cache_kernel_param_6];
	ld.param.u32 	%r8, [reshape_and_cache_kernel_param_7];
	ld.param.u32 	%r5, [reshape_and_cache_kernel_param_8];
	ld.param.u32 	%r6, [reshape_and_cache_kernel_param_9];
	ld.param.u32 	%r7, [reshape_and_cache_kernel_param_10];
	mov.u32 	%r1, %ctaid.x;
	mov.u32 	%r2, %ctaid.y;
	mov.u32 	%r3, %tid.x;
	setp.ge.s32 	%p1, %r1, %r8;
	setp.ge.s32 	%p2, %r2, %r5;
	or.pred  	%p3, %p1, %p2;
	setp.ge.s32 	%p4, %r3, %r6;
	or.pred  	%p5, %p3, %p4;
	@%p5 bra 	$L__BB0_10;
	cvta.to.global.u64 	%rd16, %rd13;
	mul.wide.u32 	%rd17, %r1, 8;
	add.s64 	%rd18, %rd16, %rd17;
	ld.global.u64 	%rd1, [%rd18];
	setp.lt.s64 	%p6, %rd1, 0;
	@%p6 bra 	$L__BB0_10;
	cvt.s64.s32 	%rd2, %r7;
	or.b64  	%rd19, %rd1, %rd2;
	and.b64  	%rd20, %rd19, -4294967296;
	setp.ne.s64 	%p7, %rd20, 0;
	@%p7 bra 	$L__BB0_4;
	cvt.u32.u64 	%r9, %rd2;
	cvt.u32.u64 	%r10, %rd1;
	div.u32 	%r11, %r10, %r9;
	mul.lo.s32 	%r12, %r11, %r9;
	sub.s32 	%r13, %r10, %r12;
	cvt.u64.u32 	%rd34, %r11;
	cvt.u64.u32 	%rd35, %r13;
	bra.uni 	$L__BB0_5;
$L__BB0_4:
	div.s64 	%rd34, %rd1, %rd2;
	mul.lo.s64 	%rd21, %rd34, %rd2;
	sub.s64 	%rd35, %rd1, %rd21;
$L__BB0_5:
	cvt.u32.u64 	%r14, %rd34;
	cvt.u32.u64 	%r15, %rd35;
	mul.lo.s32 	%r16, %r5, %r1;
	mad.lo.s32 	%r17, %r6, %r2, %r3;
	mad.lo.s32 	%r18, %r16, %r6, %r17;
	mad.lo.s32 	%r19, %r7, %r14, %r15;
	mul.lo.s32 	%r20, %r6, %r5;
	mad.lo.s32 	%r4, %r20, %r19, %r17;
	cvta.to.global.u64 	%rd22, %rd11;
	mul.wide.u32 	%rd23, %r18, 4;
	add.s64 	%rd24, %rd22, %rd23;
	ld.global.f32 	%f9, [%rd24];
	cvta.to.global.u64 	%rd25, %rd12;
	add.s64 	%rd26, %rd25, %rd23;
	ld.global.f32 	%f10, [%rd26];
	setp.eq.s64 	%p8, %rd14, 0;
	@%p8 bra 	$L__BB0_7;
	cvta.to.global.u64 	%rd27, %rd14;
	ld.global.f32 	%f7, [%rd27];
	mul.f32 	%f9, %f9, %f7;
$L__BB0_7:
	setp.eq.s64 	%p9, %rd15, 0;
	@%p9 bra 	$L__BB0_9;
	cvta.to.global.u64 	%rd28, %rd15;
	ld.global.f32 	%f8, [%rd28];
	mul.f32 	%f10, %f10, %f8;
$L__BB0_9:
	cvta.to.global.u64 	%rd29, %rd9;
	mul.wide.s32 	%rd30, %r4, 4;
	add.s64 	%rd31, %rd29, %rd30;
	st.global.f32 	[%rd31], %f9;
	cvta.to.global.u64 	%rd32, %rd10;
	add.s64 	%rd33, %rd32, %rd30;
	st.global.f32 	[%rd33], %f10;
$L__BB0_10:
	ret;

}


// ===== COMPILED SASS (sm_100) =====

	.target	sm_100

	.elftype	@"ET_EXEC"


//--------------------- .note.nv.tkinfo           --------------------------
	.section	.note.nv.tkinfo,"",@"SHT_NOTE"
	.sectionflags	@"SHF_NOTE_NV_TKINFO"
	.tkinfo
        /*0018*/ 	.word	0x00000002
        /*0030*/ 	.string	""
        /*0030*/ 	.string	"ptxas"
        /*0030*/ 	.string	"Cuda compilation tools, release 13.0, V13.0.88"
        /*0030*/ 	.string	"Build cuda_13.0.r13.0/compiler.36424714_0"
        /*0030*/ 	.string	"-arch sm_100 -m 64 "



//--------------------- .note.nv.cuinfo           --------------------------
	.section	.note.nv.cuinfo,"",@"SHT_NOTE"
	.sectionflags	@"SHF_NOTE_NV_CUINFO"
        /*0018*/ 	.short	0x0002
        /*001a*/ 	.short	0x0064
        /*001c*/ 	.short	0x0082
	.zero		2


//--------------------- .nv.info                  --------------------------
	.section	.nv.info,"",@"SHT_CUDA_INFO"
	.align	4


	//----- nvinfo : EIATTR_REGCOUNT
	.align		4
        /*0000*/ 	.byte	0x04, 0x2f
        /*0002*/ 	.short	(.L_1 - .L_0)
	.align		4
.L_0:
        /*0004*/ 	.word	index@(reshape_and_cache_kernel)
        /*0008*/ 	.word	0x00000018


	//----- nvinfo : EIATTR_FRAME_SIZE
	.align		4
.L_1:
        /*000c*/ 	.byte	0x04, 0x11
        /*000e*/ 	.short	(.L_3 - .L_2)
	.align		4
.L_2:
        /*0010*/ 	.word	index@($__internal_0_$__cuda_sm20_div_s64)
        /*0014*/ 	.word	0x00000000


	//----- nvinfo : EIATTR_FRAME_SIZE
	.align		4
.L_3:
        /*0018*/ 	.byte	0x04, 0x11
        /*001a*/ 	.short	(.L_5 - .L_4)
	.align		4
.L_4:
        /*001c*/ 	.word	index@(reshape_and_cache_kernel)
        /*0020*/ 	.word	0x00000000


	//----- nvinfo : EIATTR_MIN_STACK_SIZE
	.align		4
.L_5:
        /*0024*/ 	.byte	0x04, 0x12
        /*0026*/ 	.short	(.L_7 - .L_6)
	.align		4
.L_6:
        /*0028*/ 	.word	index@(reshape_and_cache_kernel)
        /*002c*/ 	.word	0x00000000
.L_7:


//--------------------- .nv.compat                --------------------------
	.section	.nv.compat,"",@"SHT_CUDA_COMPAT_INFO"
	.align	4
        /*0000*/ 	.byte	0x02, 0x09, 0x00, 0x00, 0x02, 0x02, 0x01, 0x00, 0x02, 0x05, 0x05, 0x00, 0x03, 0x07, 0x01, 0x01
        /*0010*/ 	.byte	0x02, 0x03, 0x00, 0x00, 0x02, 0x06, 0x01, 0x00, 0x04, 0x0b, 0x08, 0x00, 0x09, 0x00, 0x00, 0x00
        /*0020*/ 	.byte	0x00, 0x00, 0x00, 0x00


//--------------------- .nv.info.reshape_and_cache_kernel --------------------------
	.section	.nv.info.reshape_and_cache_kernel,"",@"SHT_CUDA_INFO"
	.sectionflags	@""
	.align	4


	//----- nvinfo : EIATTR_CUDA_API_VERSION
	.align		4
        /*0000*/ 	.byte	0x04, 0x37
        /*0002*/ 	.short	(.L_9 - .L_8)
.L_8:
        /*0004*/ 	.word	0x00000082


	//----- nvinfo : EIATTR_KPARAM_INFO
	.align		4
.L_9:
        /*0008*/ 	.byte	0x04, 0x17
        /*000a*/ 	.short	(.L_11 - .L_10)
.L_10:
        /*000c*/ 	.word	0x00000000
        /*0010*/ 	.short	0x000a
        /*0012*/ 	.short	0x0044
        /*0014*/ 	.byte	0x00, 0xf0, 0x11, 0x00


	//----- nvinfo : EIATTR_KPARAM_INFO
	.align		4
.L_11:
        /*0018*/ 	.byte	0x04, 0x17
        /*001a*/ 	.short	(.L_13 - .L_12)
.L_12:
        /*001c*/ 	.word	0x00000000
        /*0020*/ 	.short	0x0009
        /*0022*/ 	.short	0x0040
        /*0024*/ 	.byte	0x00, 0xf0, 0x11, 0x00


	//----- nvinfo : EIATTR_KPARAM_INFO
	.align		4
.L_13:
        /*0028*/ 	.byte	0x04, 0x17
        /*002a*/ 	.short	(.L_15 - .L_14)
.L_14:
        /*002c*/ 	.word	0x00000000
        /*0030*/ 	.short	0x0008
        /*0032*/ 	.short	0x003c
        /*0034*/ 	.byte	0x00, 0xf0, 0x11, 0x00


	//----- nvinfo : EIATTR_KPARAM_INFO
	.align		4
.L_15:
        /*0038*/ 	.byte	0x04, 0x17
        /*003a*/ 	.short	(.L_17 - .L_16)
.L_16:
        /*003c*/ 	.word	0x00000000
        /*0040*/ 	.short	0x0007
        /*0042*/ 	.short	0x0038
        /*0044*/ 	.byte	0x00, 0xf0, 0x11, 0x00


	//----- nvinfo : EIATTR_KPARAM_INFO
	.align		4
.L_17:
        /*0048*/ 	.byte	0x04, 0x17
        /*004a*/ 	.short	(.L_19 - .L_18)
.L_18:
        /*004c*/ 	.word	0x00000000
        /*0050*/ 	.short	0x0006
        /*0052*/ 	.short	0x0030
        /*0054*/ 	.byte	0x00, 0xf5, 0x21, 0x00


	//----- nvinfo : EIATTR_KPARAM_INFO
	.align		4
.L_19:
        /*0058*/ 	.byte	0x04, 0x17
        /*005a*/ 	.short	(.L_21 - .L_20)
.L_20:
        /*005c*/ 	.word	0x00000000
        /*0060*/ 	.short	0x0005
        /*0062*/ 	.short	0x0028
        /*0064*/ 	.byte	0x00, 0xf5, 0x21, 0x00


	//----- nvinfo : EIATTR_KPARAM_INFO
	.align		4
.L_21:
        /*0068*/ 	.byte	0x04, 0x17
        /*006a*/ 	.short	(.L_23 - .L_22)
.L_22:
        /*006c*/ 	.word	0x00000000
        /*0070*/ 	.short	0x0004
        /*0072*/ 	.short	0x0020
        /*0074*/ 	.byte	0x00, 0xf5, 0x21, 0x00


	//----- nvinfo : EIATTR_KPARAM_INFO
	.align		4
.L_23:
        /*0078*/ 	.byte	0x04, 0x17
        /*007a*/ 	.short	(.L_25 - .L_24)
.L_24:
        /*007c*/ 	.word	0x00000000
        /*0080*/ 	.short	0x0003
        /*0082*/ 	.short	0x0018
        /*0084*/ 	.byte	0x00, 0xf5, 0x21, 0x00


	//----- nvinfo : EIATTR_KPARAM_INFO
	.align		4
.L_25:
        /*0088*/ 	.byte	0x04, 0x17
        /*008a*/ 	.short	(.L_27 - .L_26)
.L_26:
        /*008c*/ 	.word	0x00000000
        /*0090*/ 	.short	0x0002
        /*0092*/ 	.short	0x0010
        /*0094*/ 	.byte	0x00, 0xf5, 0x21, 0x00


	//----- nvinfo : EIATTR_KPARAM_INFO
	.align		4
.L_27:
        /*0098*/ 	.byte	0x04, 0x17
        /*009a*/ 	.short	(.L_29 - .L_28)
.L_28:
        /*009c*/ 	.word	0x00000000
        /*00a0*/ 	.short	0x0001
        /*00a2*/ 	.short	0x0008
        /*00a4*/ 	.byte	0x00, 0xf5, 0x21, 0x00


	//----- nvinfo : EIATTR_KPARAM_INFO
	.align		4
.L_29:
        /*00a8*/ 	.byte	0x04, 0x17
        /*00aa*/ 	.short	(.L_31 - .L_30)
.L_30:
        /*00ac*/ 	.word	0x00000000
        /*00b0*/ 	.short	0x0000
        /*00b2*/ 	.short	0x0000
        /*00b4*/ 	.byte	0x00, 0xf5, 0x21, 0x00


	//----- nvinfo : EIATTR_SPARSE_MMA_MASK
	.align		4
.L_31:
        /*00b8*/ 	.byte	0x03, 0x50
        /*00ba*/ 	.short	0x0000


	//----- nvinfo : EIATTR_MAXREG_COUNT
	.align		4
        /*00bc*/ 	.byte	0x03, 0x1b
        /*00be*/ 	.short	0x00ff


	//----- nvinfo : EIATTR_MERCURY_ISA_VERSION
	.align		4
        /*00c0*/ 	.byte	0x03, 0x5f
        /*00c2*/ 	.short	0x0101


	//----- nvinfo : EIATTR_VRC_CTA_INIT_COUNT
	.align		4
        /*00c4*/ 	.byte	0x02, 0x4a
	.zero		1
	.zero		1


	//----- nvinfo : EIATTR_EXIT_INSTR_OFFSETS
	.align		4
        /*00c8*/ 	.byte	0x04, 0x1c
        /*00ca*/ 	.short	(.L_33 - .L_32)


	//   ....[0]....
.L_32:
        /*00cc*/ 	.word	0x00000090


	//   ....[1]....
        /*00d0*/ 	.word	0x000000f0


	//   ....[2]....
        /*00d4*/ 	.word	0x000004f0


	//----- nvinfo : EIATTR_CRS_STACK_SIZE
	.align		4
.L_33:
        /*00d8*/ 	.byte	0x04, 0x1e
        /*00da*/ 	.short	(.L_35 - .L_34)
.L_34:
        /*00dc*/ 	.word	0x00000000


	//----- nvinfo : EIATTR_CBANK_PARAM_SIZE
	.align		4
.L_35:
        /*00e0*/ 	.byte	0x03, 0x19
        /*00e2*/ 	.short	0x0048


	//----- nvinfo : EIATTR_PARAM_CBANK
	.align		4
        /*00e4*/ 	.byte	0x04, 0x0a
        /*00e6*/ 	.short	(.L_37 - .L_36)
	.align		4
.L_36:
        /*00e8*/ 	.word	index@(.nv.constant0.reshape_and_cache_kernel)
        /*00ec*/ 	.short	0x0380
        /*00ee*/ 	.short	0x0048


	//----- nvinfo : EIATTR_SW_WAR
	.align		4
.L_37:
        /*00f0*/ 	.byte	0x04, 0x36
        /*00f2*/ 	.short	(.L_39 - .L_38)
.L_38:
        /*00f4*/ 	.word	0x00000008
.L_39:


//--------------------- .nv.callgraph             --------------------------
	.section	.nv.callgraph,"",@"SHT_CUDA_CALLGRAPH"
	.align	4
	.sectionentsize	8
	.align		4
        /*0000*/ 	.word	0x00000000
	.align		4
        /*0004*/ 	.word	0xffffffff
	.align		4
        /*0008*/ 	.word	0x00000000
	.align		4
        /*000c*/ 	.word	0xfffffffe
	.align		4
        /*0010*/ 	.word	0x00000000
	.align		4
        /*0014*/ 	.word	0xfffffffd
	.align		4
        /*0018*/ 	.word	0x00000000
	.align		4
        /*001c*/ 	.word	0xfffffffc


//--------------------- .text.reshape_and_cache_kernel --------------------------
	.section	.text.reshape_and_cache_kernel,"ax",@progbits
	.align	128
        .global         reshape_and_cache_kernel
        .type           reshape_and_cache_kernel,@function
        .size           reshape_and_cache_kernel,(.L_x_3 - reshape_and_cache_kernel)
        .other          reshape_and_cache_kernel,@"STO_CUDA_ENTRY STV_DEFAULT"
reshape_and_cache_kernel:
.text.reshape_and_cache_kernel:
[----:B------:R-:W-:Y:S01]  /*0000*/  LDC R1, c[0x0][0x37c] ;  /* 0x0000df00ff017b82 */ /* 0x000fe20000000800 */
[----:B------:R-:W0:Y:S07]  /*0010*/  S2R R3, SR_CTAID.X ;  /* 0x0000000000037919 */ /* 0x000e2e0000002500 */
[----:B------:R-:W1:Y:S01]  /*0020*/  S2UR UR6, SR_CTAID.Y ;  /* 0x00000000000679c3 */ /* 0x000e620000002600 */
[----:B------:R-:W2:Y:S01]  /*0030*/  LDCU UR4, c[0x0][0x3c0] ;  /* 0x00007800ff0477ac */ /* 0x000ea20008000800 */
[----:B------:R-:W2:Y:S06]  /*0040*/  S2R R0, SR_TID.X ;  /* 0x0000000000007919 */ /* 0x000eac0000002100 */
[----:B------:R-:W1:Y:S02]  /*0050*/  LDC.64 R4, c[0x0][0x3b8] ;  /* 0x0000ee00ff047b82 */ /* 0x000e640000000a00 */
[----:B-1----:R-:W-:-:S04]  /*0060*/  ISETP.LE.AND P0, PT, R5, UR6, PT ;  /* 0x0000000605007c0c */ /* 0x002fc8000bf03270 */
[----:B0-----:R-:W-:-:S04]  /*0070*/  ISETP.GE.OR P0, PT, R3, R4, P0 ;  /* 0x000000040300720c */ /* 0x001fc80000706670 */
[----:B--2---:R-:W-:-:S13]  /*0080*/  ISETP.GE.OR P0, PT, R0, UR4, P0 ;  /* 0x0000000400007c0c */ /* 0x004fda0008706670 */
[----:B------:R-:W-:Y:S05]  /*0090*/  @P0 EXIT ;  /* 0x000000000000094d */ /* 0x000fea0003800000 */
[----:B------:R-:W0:Y:S01]  /*00a0*/  LDC.64 R4, c[0x0][0x3a0] ;  /* 0x0000e800ff047b82 */ /* 0x000e220000000a00 */
[----:B------:R-:W1:Y:S01]  /*00b0*/  LDCU.64 UR4, c[0x0][0x358] ;  /* 0x00006b00ff0477ac */ /* 0x000e620008000a00 */
[----:B0-----:R-:W-:-:S06]  /*00c0*/  IMAD.WIDE.U32 R4, R3, 0x8, R4 ;  /* 0x0000000803047825 */ /* 0x001fcc00078e0004 */
[----:B-1----:R-:W2:Y:S02]  /*00d0*/  LDG.E.64 R4, desc[UR4][R4.64] ;  /* 0x0000000404047981 */ /* 0x002ea4000c1e1b00 */
[----:B--2---:R-:W-:-:S13]  /*00e0*/  ISETP.GE.AND P0, PT, R5, RZ, PT ;  /* 0x000000ff0500720c */ /* 0x004fda0003f06270 */
[----:B------:R-:W-:Y:S05]  /*00f0*/  @!P0 EXIT ;  /* 0x000000000000894d */ /* 0x000fea0003800000 */
[----:B------:R-:W0:Y:S02]  /*0100*/  LDCU UR8, c[0x0][0x3c4] ;  /* 0x00007880ff0877ac */ /* 0x000e240008000800 */
[----:B0-----:R-:W-:-:S06]  /*0110*/  USHF.R.S32.HI UR7, URZ, 0x1f, UR8 ;  /* 0x0000001fff077899 */ /* 0x001fcc0008011408 */
[----:B------:R-:W-:-:S04]  /*0120*/  LOP3.LUT R2, R5, UR7, RZ, 0xfc, !PT ;  /* 0x0000000705027c12 */ /* 0x000fc8000f8efcff */
[----:B------:R-:W-:-:S13]  /*0130*/  ISETP.NE.U32.AND P0, PT, R2, RZ, PT ;  /* 0x000000ff0200720c */ /* 0x000fda0003f05070 */
[----:B------:R-:W-:Y:S05]  /*0140*/  @P0 BRA `(.L_x_0) ;  /* 0x0000000000540947 */ /* 0x000fea0003800000 */
[----:B------:R-:W0:Y:S01]  /*0150*/  I2F.U32.RP R2, UR8 ;  /* 0x0000000800027d06 */ /* 0x000e220008209000 */
[----:B------:R-:W-:-:S07]  /*0160*/  ISETP.NE.U32.AND P2, PT, RZ, UR8, PT ;  /* 0x00000008ff007c0c */ /* 0x000fce000bf45070 */
[----:B0-----:R-:W0:Y:S02]  /*0170*/  MUFU.RCP R2, R2 ;  /* 0x0000000200027308 */ /* 0x001e240000001000 */
[----:B0-----:R-:W-:-:S06]  /*0180*/  VIADD R6, R2, 0xffffffe ;  /* 0x0ffffffe02067836 */ /* 0x001fcc0000000000 */
[----:B------:R0:W1:Y:S02]  /*0190*/  F2I.FTZ.U32.TRUNC.NTZ R7, R6 ;  /* 0x0000000600077305 */ /* 0x000064000021f000 */
[----:B0-----:R-:W-:Y:S02]  /*01a0*/  HFMA2 R6, -RZ, RZ, 0, 0 ;  /* 0x00000000ff067431 */ /* 0x001fe400000001ff */
[----:B-1----:R-:W-:-:S04]  /*01b0*/  IMAD.MOV R5, RZ, RZ, -R7 ;  /* 0x000000ffff057224 */ /* 0x002fc800078e0a07 */
[----:B------:R-:W-:-:S04]  /*01c0*/  IMAD R5, R5, UR8, RZ ;  /* 0x0000000805057c24 */ /* 0x000fc8000f8e02ff */
[----:B------:R-:W-:-:S06]  /*01d0*/  IMAD.HI.U32 R7, R7, R5, R6 ;  /* 0x0000000507077227 */ /* 0x000fcc00078e0006 */
[----:B------:R-:W-:-:S04]  /*01e0*/  IMAD.HI.U32 R2, R7, R4, RZ ;  /* 0x0000000407027227 */ /* 0x000fc800078e00ff */
[----:B------:R-:W-:-:S04]  /*01f0*/  IMAD.MOV R5, RZ, RZ, -R2 ;  /* 0x000000ffff057224 */ /* 0x000fc800078e0a02 */
[----:B------:R-:W-:-:S05]  /*0200*/  IMAD R5, R5, UR8, R4 ;  /* 0x0000000805057c24 */ /* 0x000fca000f8e0204 */
[----:B------:R-:W-:-:S13]  /*0210*/  ISETP.GE.U32.AND P0, PT, R5, UR8, PT ;  /* 0x0000000805007c0c */ /* 0x000fda000bf06070 */
[----:B------:R-:W-:Y:S01]  /*0220*/  @P0 VIADD R5, R5, -UR8 ;  /* 0x8000000805050c36 */ /* 0x000fe20008000000 */
[----:B------:R-:W-:-:S04]  /*0230*/  @P0 IADD3 R2, PT, PT, R2, 0x1, RZ ;  /* 0x0000000102020810 */ /* 0x000fc80007ffe0ff */
[----:B------:R-:W-:-:S13]  /*0240*/  ISETP.GE.U32.AND P1, PT, R5, UR8, PT ;  /* 0x0000000805007c0c */ /* 0x000fda000bf26070 */
[----:B------:R-:W-:Y:S01]  /*0250*/  @P1 VIADD R2, R2, 0x1 ;  /* 0x0000000102021836 */ /* 0x000fe20000000000 */
[----:B------:R-:W-:-:S04]  /*0260*/  @!P2 LOP3.LUT R2, RZ, UR8, RZ, 0x33, !PT ;  /* 0x00000008ff02ac12 */ /* 0x000fc8000f8e33ff */
[----:B------:R-:W-:-:S05]  /*0270*/  IADD3 R21, PT, PT, -R2, RZ, RZ ;  /* 0x000000ff02157210 */ /* 0x000fca0007ffe1ff */
[----:B------:R-:W-:Y:S01]  /*0280*/  IMAD R21, R21, UR8, R4 ;  /* 0x0000000815157c24 */ /* 0x000fe2000f8e0204 */
[----:B------:R-:W-:Y:S06]  /*0290*/  BRA `(.L_x_1) ;  /* 0x0000000000187947 */ /* 0x000fec0003800000 */
.L_x_0:
[----:B------:R-:W-:-:S07]  /*02a0*/  MOV R2, 0x2c0 ;  /* 0x000002c000027802 */ /* 0x000fce0000000f00 */
[----:B------:R-:W-:Y:S05]  /*02b0*/  CALL.REL.NOINC `($__internal_0_$__cuda_sm20_div_s64) ;  /* 0x0000000000907944 */ /* 0x000fea0003c00000 */
[----:B------:R-:W0:Y:S01]  /*02c0*/  LDCU UR8, c[0x0][0x3c4] ;  /* 0x00007880ff0877ac */ /* 0x000e220008000800 */
[----:B------:R-:W-:Y:S01]  /*02d0*/  IMAD.MOV R21, RZ, RZ, -R5 ;  /* 0x000000ffff157224 */ /* 0x000fe200078e0a05 */
[----:B------:R-:W-:-:S03]  /*02e0*/  MOV R2, R5 ;  /* 0x0000000500027202 */ /* 0x000fc60000000f00 */
[----:B0-----:R-:W-:-:S07]  /*02f0*/  IMAD R21, R21, UR8, R4 ;  /* 0x0000000815157c24 */ /* 0x001fce000f8e0204 */
.L_x_1:
[----:B------:R-:W0:Y:S01]  /*0300*/  LDCU.64 UR10, c[0x0][0x3a8] ;  /* 0x00007500ff0a77ac */ /* 0x000e220008000a00 */
[----:B------:R-:W1:Y:S01]  /*0310*/  LDC R13, c[0x0][0x3c0] ;  /* 0x0000f000ff0d7b82 */ /* 0x000e620000000800 */
[----:B------:R-:W2:Y:S01]  /*0320*/  LDCU.64 UR12, c[0x0][0x3b0] ;  /* 0x00007600ff0c77ac */ /* 0x000ea20008000a00 */
[----:B------:R-:W3:Y:S06]  /*0330*/  LDCU UR7, c[0x0][0x3bc] ;  /* 0x00007780ff0777ac */ /* 0x000eec0008000800 */
[----:B------:R-:W4:Y:S08]  /*0340*/  LDC.64 R8, c[0x0][0x390] ;  /* 0x0000e400ff087b82 */ /* 0x000f300000000a00 */
[----:B------:R-:W5:Y:S01]  /*0350*/  LDC.64 R10, c[0x0][0x398] ;  /* 0x0000e600ff0a7b82 */ /* 0x000f620000000a00 */
[----:B0-----:R-:W-:-:S02]  /*0360*/  ISETP.NE.U32.AND P0, PT, RZ, UR10, PT ;  /* 0x0000000aff007c0c */ /* 0x001fc4000bf05070 */
[----:B--2---:R-:W-:Y:S02]  /*0370*/  ISETP.NE.U32.AND P1, PT, RZ, UR12, PT ;  /* 0x0000000cff007c0c */ /* 0x004fe4000bf25070 */
[----:B------:R-:W-:Y:S01]  /*0380*/  ISETP.NE.AND.EX P0, PT, RZ, UR11, PT, P0 ;  /* 0x0000000bff007c0c */ /* 0x000fe2000bf05300 */
[C---:B-1----:R-:W-:Y:S01]  /*0390*/  IMAD R0, R13.reuse, UR6, R0 ;  /* 0x000000060d007c24 */ /* 0x042fe2000f8e0200 */
[----:B------:R-:W-:Y:S01]  /*03a0*/  ISETP.NE.AND.EX P1, PT, RZ, UR13, PT, P1 ;  /* 0x0000000dff007c0c */ /* 0x000fe2000bf25310 */
[----:B---3--:R-:W-:Y:S01]  /*03b0*/  IMAD R16, R13, UR7, RZ ;  /* 0x000000070d107c24 */ /* 0x008fe2000f8e02ff */
[----:B------:R-:W0:Y:S03]  /*03c0*/  LDC.64 R14, c[0x0][0x388] ;  /* 0x0000e200ff0e7b82 */ /* 0x000e260000000a00 */
[----:B------:R-:W-:-:S04]  /*03d0*/  IMAD R3, R3, R16, R0 ;  /* 0x0000001003037224 */ /* 0x000fc800078e0200 */
[C---:B----4-:R-:W-:Y:S01]  /*03e0*/  IMAD.WIDE.U32 R8, R3.reuse, 0x4, R8 ;  /* 0x0000000403087825 */ /* 0x050fe200078e0008 */
[----:B------:R-:W1:Y:S04]  /*03f0*/  LDC.64 R12, c[0x0][0x380] ;  /* 0x0000e000ff0c7b82 */ /* 0x000e680000000a00 */
[----:B------:R0:W2:Y:S01]  /*0400*/  LDG.E R17, desc[UR4][R8.64] ;  /* 0x0000000408117981 */ /* 0x0000a2000c1e1900 */
[----:B-----5:R-:W-:-:S03]  /*0410*/  IMAD.WIDE.U32 R10, R3, 0x4, R10 ;  /* 0x00000004030a7825 */ /* 0x020fc600078e000a */
[----:B------:R-:W3:Y:S02]  /*0420*/  @P0 LDC.64 R6, c[0x0][0x3a8] ;  /* 0x0000ea00ff060b82 */ /* 0x000ee40000000a00 */
[----:B------:R-:W4:Y:S06]  /*0430*/  LDG.E R19, desc[UR4][R10.64] ;  /* 0x000000040a137981 */ /* 0x000f2c000c1e1900 */
[----:B------:R-:W5:Y:S01]  /*0440*/  @P1 LDC.64 R4, c[0x0][0x3b0] ;  /* 0x0000ec00ff041b82 */ /* 0x000f620000000a00 */
[----:B---3--:R-:W2:Y:S04]  /*0450*/  @P0 LDG.E R6, desc[UR4][R6.64] ;  /* 0x0000000406060981 */ /* 0x008ea8000c1e1900 */
[----:B-----5:R-:W4:Y:S01]  /*0460*/  @P1 LDG.E R4, desc[UR4][R4.64] ;  /* 0x0000000404041981 */ /* 0x020f22000c1e1900 */
[----:B------:R-:W-:-:S04]  /*0470*/  IMAD R3, R2, UR8, R21 ;  /* 0x0000000802037c24 */ /* 0x000fc8000f8e0215 */
[----:B------:R-:W-:-:S04]  /*0480*/  IMAD R21, R3, R16, R0 ;  /* 0x0000001003157224 */ /* 0x000fc800078e0200 */
[----:B-1----:R-:W-:-:S04]  /*0490*/  IMAD.WIDE R2, R21, 0x4, R12 ;  /* 0x0000000415027825 */ /* 0x002fc800078e020c */
[----:B0-----:R-:W-:-:S04]  /*04a0*/  IMAD.WIDE R8, R21, 0x4, R14 ;  /* 0x0000000415087825 */ /* 0x001fc800078e020e */
[----:B--2---:R-:W-:Y:S01]  /*04b0*/  @P0 FMUL R17, R17, R6 ;  /* 0x0000000611110220 */ /* 0x004fe20000400000 */
[----:B----4-:R-:W-:-:S04]  /*04c0*/  @P1 FMUL R19, R19, R4 ;  /* 0x0000000413131220 */ /* 0x010fc80000400000 */
[----:B------:R-:W-:Y:S04]  /*04d0*/  STG.E desc[UR4][R2.64], R17 ;  /* 0x0000001102007986 */ /* 0x000fe8000c101904 */
[----:B------:R-:W-:Y:S01]  /*04e0*/  STG.E desc[UR4][R8.64], R19 ;  /* 0x0000001308007986 */ /* 0x000fe2000c101904 */
[----:B------:R-:W-:Y:S05]  /*04f0*/  EXIT ;  /* 0x000000000000794d */ /* 0x000fea0003800000 */
        .weak           $__internal_0_$__cuda_sm20_div_s64
        .type           $__internal_0_$__cuda_sm20_div_s64,@function
        .size           $__internal_0_$__cuda_sm20_div_s64,(.L_x_3 - $__internal_0_$__cuda_sm20_div_s64)
$__internal_0_$__cuda_sm20_div_s64:
[----:B------:R-:W0:Y:S01]  /*0500*/  LDC R8, c[0x0][0x3c4] ;  /* 0x0000f100ff087b82 */ /* 0x000e220000000800 */
[----:B------:R-:W-:Y:S02]  /*0510*/  ISETP.LE.AND P0, PT, RZ, UR7, PT ;  /* 0x00000007ff007c0c */ /* 0x000fe4000bf03270 */
[----:B------:R-:W-:Y:S02]  /*0520*/  ISETP.GE.AND P3, PT, R5, RZ, PT ;  /* 0x000000ff0500720c */ /* 0x000fe40003f66270 */
[----:B0-----:R-:W-:-:S04]  /*0530*/  IADD3 R7, P1, PT, RZ, -R8, RZ ;  /* 0x80000008ff077210 */ /* 0x001fc80007f3e0ff */
[----:B------:R-:W-:Y:S01]  /*0540*/  SEL R6, R7, R8, !P0 ;  /* 0x0000000807067207 */ /* 0x000fe20004000000 */
[----:B------:R-:W-:-:S05]  /*0550*/  IMAD.X R9, RZ, RZ, ~UR7, P1 ;  /* 0x80000007ff097e24 */ /* 0x000fca00088e06ff */
[----:B------:R-:W-:-:S04]  /*0560*/  SEL R7, R9, UR7, !P0 ;  /* 0x0000000709077c07 */ /* 0x000fc8000c000000 */
[----:B------:R-:W0:Y:S08]  /*0570*/  I2F.U64.RP R9, R6 ;  /* 0x0000000600097312 */ /* 0x000e300000309000 */
[----:B0-----:R-:W0:Y:S02]  /*0580*/  MUFU.RCP R9, R9 ;  /* 0x0000000900097308 */ /* 0x001e240000001000 */
[----:B0-----:R-:W-:-:S06]  /*0590*/  IADD3 R10, PT, PT, R9, 0x1ffffffe, RZ ;  /* 0x1ffffffe090a7810 */ /* 0x001fcc0007ffe0ff */
[----:B------:R-:W0:Y:S02]  /*05a0*/  F2I.U64.TRUNC R10, R10 ;  /* 0x0000000a000a7311 */ /* 0x000e24000020d800 */
[----:B0-----:R-:W-:-:S04]  /*05b0*/  IMAD.WIDE.U32 R12, R10, R6, RZ ;  /* 0x000000060a0c7225 */ /* 0x001fc800078e00ff */
[----:B------:R-:W-:Y:S01]  /*05c0*/  IMAD R13, R10, R7, R13 ;  /* 0x000000070a0d7224 */ /* 0x000fe200078e020d */
[----:B------:R-:W-:-:S03]  /*05d0*/  IADD3 R15, P0, PT, RZ, -R12, RZ ;  /* 0x8000000cff0f7210 */ /* 0x000fc60007f1e0ff */
[----:B------:R-:W-:Y:S02]  /*05e0*/  IMAD R13, R11, R6, R13 ;  /* 0x000000060b0d7224 */ /* 0x000fe400078e020d */
[----:B------:R-:W-:-:S04]  /*05f0*/  IMAD.HI.U32 R12, R10, R15, RZ ;  /* 0x0000000f0a0c7227 */ /* 0x000fc800078e00ff */
[----:B------:R-:W-:Y:S01]  /*0600*/  IMAD.X R17, RZ, RZ, ~R13, P0 ;  /* 0x000000ffff117224 */ /* 0x000fe200000e0e0d */
[----:B------:R-:W-:-:S03]  /*0610*/  MOV R13, R10 ;  /* 0x0000000a000d7202 */ /* 0x000fc60000000f00 */
[-C--:B------:R-:W-:Y:S02]  /*0620*/  IMAD R19, R11, R17.reuse, RZ ;  /* 0x000000110b137224 */ /* 0x080fe400078e02ff */
[----:B------:R-:W-:-:S04]  /*0630*/  IMAD.WIDE.U32 R12, P0, R10, R17, R12 ;  /* 0x000000110a0c7225 */ /* 0x000fc8000780000c */
[----:B------:R-:W-:-:S04]  /*0640*/  IMAD.HI.U32 R9, R11, R17, RZ ;  /* 0x000000110b097227 */ /* 0x000fc800078e00ff */
[----:B------:R-:W-:-:S04]  /*0650*/  IMAD.HI.U32 R12, P1, R11, R15, R12 ;  /* 0x0000000f0b0c7227 */ /* 0x000fc8000782000c */
[----:B------:R-:W-:Y:S01]  /*0660*/  IMAD.X R9, R9, 0x1, R11, P0 ;  /* 0x0000000109097824 */ /* 0x000fe200000e060b */
[----:B------:R-:W-:-:S04]  /*0670*/  IADD3 R13, P2, PT, R19, R12, RZ ;  /* 0x0000000c130d7210 */ /* 0x000fc80007f5e0ff */
[----:B------:R-:W-:Y:S01]  /*0680*/  IADD3.X R15, PT, PT, RZ, RZ, R9, P2, P1 ;  /* 0x000000ffff0f7210 */ /* 0x000fe200017e2409 */
[----:B------:R-:W-:-:S04]  /*0690*/  IMAD.WIDE.U32 R10, R13, R6, RZ ;  /* 0x000000060d0a7225 */ /* 0x000fc800078e00ff */
[----:B------:R-:W-:Y:S01]  /*06a0*/  IMAD R9, R13, R7, R11 ;  /* 0x000000070d097224 */ /* 0x000fe200078e020b */
[----:B------:R-:W-:-:S03]  /*06b0*/  IADD3 R11, P0, PT, RZ, -R10, RZ ;  /* 0x8000000aff0b7210 */ /* 0x000fc60007f1e0ff */
[----:B------:R-:W-:Y:S02]  /*06c0*/  IMAD R9, R15, R6, R9 ;  /* 0x000000060f097224 */ /* 0x000fe400078e0209 */
[----:B------:R-:W-:-:S03]  /*06d0*/  IMAD.HI.U32 R12, R13, R11, RZ ;  /* 0x0000000b0d0c7227 */ /* 0x000fc600078e00ff */
[----:B------:R-:W-:Y:S02]  /*06e0*/  IADD3.X R10, PT, PT, RZ, ~R9, RZ, P0, !PT ;  /* 0x80000009ff0a7210 */ /* 0x000fe400007fe4ff */
[----:B------:R-:W-:-:S03]  /*06f0*/  IADD3 R9, P4, PT, RZ, -R4, RZ ;  /* 0x80000004ff097210 */ /* 0x000fc60007f9e0ff */
[----:B------:R-:W-:Y:S01]  /*0700*/  IMAD.WIDE.U32 R12, P0, R13, R10, R12 ;  /* 0x0000000a0d0c7225 */ /* 0x000fe2000780000c */
[----:B------:R-:W-:-:S03]  /*0710*/  SEL R9, R9, R4, !P3 ;  /* 0x0000000409097207 */ /* 0x000fc60005800000 */
[----:B------:R-:W-:Y:S02]  /*0720*/  IMAD.X R14, RZ, RZ, ~R5, P4 ;  /* 0x000000ffff0e7224 */ /* 0x000fe400020e0e05 */
[----:B------:R-:W-:-:S03]  /*0730*/  IMAD.HI.U32 R12, P1, R15, R11, R12 ;  /* 0x0000000b0f0c7227 */ /* 0x000fc6000782000c */
[----:B------:R-:W-:Y:S01]  /*0740*/  SEL R14, R14, R5, !P3 ;  /* 0x000000050e0e7207 */ /* 0x000fe20005800000 */
[-C--:B------:R-:W-:Y:S01]  /*0750*/  IMAD R11, R15, R10.reuse, RZ ;  /* 0x0000000a0f0b7224 */ /* 0x080fe200078e02ff */
[----:B------:R-:W-:Y:S01]  /*0760*/  LOP3.LUT R5, R5, UR7, RZ, 0x3c, !PT ;  /* 0x0000000705057c12 */ /* 0x000fe2000f8e3cff */
[----:B------:R-:W-:-:S03]  /*0770*/  IMAD.HI.U32 R10, R15, R10, RZ ;  /* 0x0000000a0f0a7227 */ /* 0x000fc600078e00ff */
[----:B------:R-:W-:Y:S01]  /*0780*/  IADD3 R12, P2, PT, R11, R12, RZ ;  /* 0x0000000c0b0c7210 */ /* 0x000fe20007f5e0ff */
[----:B------:R-:W-:Y:S01]  /*0790*/  IMAD.MOV.U32 R11, RZ, RZ, RZ ;  /* 0x000000ffff0b7224 */ /* 0x000fe200078e00ff */
[----:B------:R-:W-:-:S03]  /*07a0*/  IADD3.X R15, PT, PT, R10, R15, RZ, P0, !PT ;  /* 0x0000000f0a0f7210 */ /* 0x000fc600007fe4ff */
[----:B------:R-:W-:Y:S01]  /*07b0*/  IMAD.HI.U32 R10, R12, R9, RZ ;  /* 0x000000090c0a7227 */ /* 0x000fe200078e00ff */
[----:B------:R-:W-:-:S03]  /*07c0*/  IADD3.X R15, PT, PT, RZ, RZ, R15, P2, P1 ;  /* 0x000000ffff0f7210 */ /* 0x000fc600017e240f */
[----:B------:R-:W-:-:S04]  /*07d0*/  IMAD.WIDE.U32 R10, R12, R14, R10 ;  /* 0x0000000e0c0a7225 */ /* 0x000fc800078e000a */
[C---:B------:R-:W-:Y:S02]  /*07e0*/  IMAD R13, R15.reuse, R14, RZ ;  /* 0x0000000e0f0d7224 */ /* 0x040fe400078e02ff */
[----:B------:R-:W-:-:S04]  /*07f0*/  IMAD.HI.U32 R10, P0, R15, R9, R10 ;  /* 0x000000090f0a7227 */ /* 0x000fc8000780000a */
[----:B------:R-:W-:Y:S01]  /*0800*/  IMAD.HI.U32 R12, R15, R14, RZ ;  /* 0x0000000e0f0c7227 */ /* 0x000fe200078e00ff */
[----:B------:R-:W-:-:S04]  /*0810*/  IADD3 R13, P1, PT, R13, R10, RZ ;  /* 0x0000000a0d0d7210 */ /* 0x000fc80007f3e0ff */
[----:B------:R-:W-:Y:S01]  /*0820*/  IADD3.X R12, PT, PT, R12, RZ, RZ, P0, !PT ;  /* 0x000000ff0c0c7210 */ /* 0x000fe200007fe4ff */
[----:B------:R-:W-:-:S04]  /*0830*/  IMAD.WIDE.U32 R10, R13, R6, RZ ;  /* 0x000000060d0a7225 */ /* 0x000fc800078e00ff */
[----:B------:R-:W-:Y:S01]  /*0840*/  IMAD.X R15, RZ, RZ, R12, P1 ;  /* 0x000000ffff0f7224 */ /* 0x000fe200008e060c */
[----:B------:R-:W-:Y:S01]  /*0850*/  IADD3 R17, P1, PT, -R10, R9, RZ ;  /* 0x000000090a117210 */ /* 0x000fe20007f3e1ff */
[C---:B------:R-:W-:Y:S01]  /*0860*/  IMAD R11, R13.reuse, R7, R11 ;  /* 0x000000070d0b7224 */ /* 0x040fe200078e020b */
[----:B------:R-:W-:Y:S02]  /*0870*/  IADD3 R10, PT, PT, R13, 0x1, RZ ;  /* 0x000000010d0a7810 */ /* 0x000fe40007ffe0ff */
[-C--:B------:R-:W-:Y:S01]  /*0880*/  ISETP.GE.U32.AND P0, PT, R17, R6.reuse, PT ;  /* 0x000000061100720c */ /* 0x080fe20003f06070 */
[----:B------:R-:W-:-:S05]  /*0890*/  IMAD R11, R15, R6, R11 ;  /* 0x000000060f0b7224 */ /* 0x000fca00078e020b */
[----:B------:R-:W-:Y:S02]  /*08a0*/  IADD3.X R15, PT, PT, ~R11, R14, RZ, P1, !PT ;  /* 0x0000000e0b0f7210 */ /* 0x000fe40000ffe5ff */
[----:B------:R-:W-:Y:S02]  /*08b0*/  IADD3 R9, P1, PT, R17, -R6, RZ ;  /* 0x8000000611097210 */ /* 0x000fe40007f3e0ff */
[----:B------:R-:W-:-:S03]  /*08c0*/  ISETP.GE.U32.AND.EX P0, PT, R15, R7, PT, P0 ;  /* 0x000000070f00720c */ /* 0x000fc60003f06100 */
[----:B------:R-:W-:Y:S01]  /*08d0*/  IMAD.X R11, R15, 0x1, ~R7, P1 ;  /* 0x000000010f0b7824 */ /* 0x000fe200008e0e07 */
[----:B------:R-:W-:Y:S02]  /*08e0*/  SEL R9, R9, R17, P0 ;  /* 0x0000001109097207 */ /* 0x000fe40000000000 */
[----:B------:R-:W-:Y:S02]  /*08f0*/  SEL R13, R10, R13, P0 ;  /* 0x0000000d0a0d7207 */ /* 0x000fe40000000000 */
[----:B------:R-:W-:Y:S02]  /*0900*/  SEL R11, R11, R15, P0 ;  /* 0x0000000f0b0b7207 */ /* 0x000fe40000000000 */
[----:B------:R-:W-:Y:S01]  /*0910*/  ISETP.GE.U32.AND P0, PT, R9, R6, PT ;  /* 0x000000060900720c */ /* 0x000fe20003f06070 */
[----:B------:R-:W-:Y:S01]  /*0920*/  VIADD R6, R13, 0x1 ;  /* 0x000000010d067836 */ /* 0x000fe20000000000 */
[----:B------:R-:W-:Y:S02]  /*0930*/  ISETP.GE.AND P1, PT, R5, RZ, PT ;  /* 0x000000ff0500720c */ /* 0x000fe40003f26270 */
[----:B------:R-:W-:Y:S01]  /*0940*/  ISETP.GE.U32.AND.EX P0, PT, R11, R7, PT, P0 ;  /* 0x000000070b00720c */ /* 0x000fe20003f06100 */
[----:B------:R-:W-:-:S03]  /*0950*/  HFMA2 R7, -RZ, RZ, 0, 0 ;  /* 0x00000000ff077431 */ /* 0x000fc600000001ff */
[----:B------:R-:W-:Y:S02]  /*0960*/  SEL R6, R6, R13, P0 ;  /* 0x0000000d06067207 */ /* 0x000fe40000000000 */
[----:B------:R-:W-:Y:S02]  /*0970*/  ISETP.NE.U32.AND P0, PT, R8, RZ, PT ;  /* 0x000000ff0800720c */ /* 0x000fe40003f05070 */
[-C--:B------:R-:W-:Y:S02]  /*0980*/  IADD3 R5, PT, PT, RZ, -R6.reuse, RZ ;  /* 0x80000006ff057210 */ /* 0x080fe40007ffe0ff */
[----:B------:R-:W-:Y:S02]  /*0990*/  ISETP.NE.AND.EX P0, PT, RZ, UR7, PT, P0 ;  /* 0x00000007ff007c0c */ /* 0x000fe4000bf05300 */
[----:B------:R-:W-:Y:S01]  /*09a0*/  SEL R5, R5, R6, !P1 ;  /* 0x0000000605057207 */ /* 0x000fe20004800000 */
[----:B------:R-:W-:-:S03]  /*09b0*/  IMAD.MOV.U32 R6, RZ, RZ, R2 ;  /* 0x000000ffff067224 */ /* 0x000fc600078e0002 */
[----:B------:R-:W-:Y:S01]  /*09c0*/  SEL R5, R5, 0xffffffff, P0 ;  /* 0xffffffff05057807 */ /* 0x000fe20000000000 */
[----:B------:R-:W-:Y:S06]  /*09d0*/  RET.REL.NODEC R6 `(reshape_and_cache_kernel) ;  /* 0xfffffff406887950 */ /* 0x000fec0003c3ffff */
.L_x_2:
[----:B------:R-:W-:-:S00]  /*09e0*/  BRA `(.L_x_2) ;  /* 0xfffffffc00fc7947 */ /* 0x000fc0000383ffff */
[----:B------:R-:W-:-:S00]  /*09f0*/  NOP ;  /* 0x0000000000007918 */ /* 0x000fc00000000000 */
        /* <DEDUP_REMOVED lines=8> */
.L_x_3:


//--------------------- .nv.shared.reserved.0     --------------------------
	.section	.nv.shared.reserved.0,"aw",@nobits
	.weak		__nv_reservedSMEM_offset_0_alias
	.size		__nv_reservedSMEM_offset_0_alias, 0, 64
	.other		__nv_reservedSMEM_offset_0_alias,@"STO_CUDA_RESERVED_SHARED STV_DEFAULT"
__nv_reservedSMEM_offset_0_alias:
	.zero		0
	.zero		64


//--------------------- .nv.constant0.reshape_and_cache_kernel --------------------------
	.section	.nv.constant0.reshape_and_cache_kernel,"a",@progbits
	.sectionflags	@""
	.align	4
.nv.constant0.reshape_and_cache_kernel:
	.zero		968


//--------------------- SYMBOLS --------------------------

	.type		.nv.reservedSmem.offset0,@object
	.size		.nv.reservedSmem.offset0,0x4
